//
// Generated by NVIDIA NVVM Compiler
//
// Compiler Build ID: CL-36424714
// Cuda compilation tools, release 13.0, V13.0.88
// Based on NVVM 20.0.0
//

.version 9.0
.target sm_100
.address_size 64

	// .globl	_Z22histogram_range_kernelPKcPjjii
.extern .shared .align 16 .b8 sHist[];

.visible .entry _Z22histogram_range_kernelPKcPjjii(
	.param .u64 .ptr .align 1 _Z22histogram_range_kernelPKcPjjii_param_0,
	.param .u64 .ptr .align 1 _Z22histogram_range_kernelPKcPjjii_param_1,
	.param .u32 _Z22histogram_range_kernelPKcPjjii_param_2,
	.param .u32 _Z22histogram_range_kernelPKcPjjii_param_3,
	.param .u32 _Z22histogram_range_kernelPKcPjjii_param_4
)
{
	.reg .pred 	%p<45>;
	.reg .b16 	%rs<9>;
	.reg .b32 	%r<154>;
	.reg .b64 	%rd<29>;

	ld.param.u64 	%rd11, [_Z22histogram_range_kernelPKcPjjii_param_0];
	ld.param.u64 	%rd12, [_Z22histogram_range_kernelPKcPjjii_param_1];
	ld.param.u32 	%r20, [_Z22histogram_range_kernelPKcPjjii_param_2];
	ld.param.u32 	%r21, [_Z22histogram_range_kernelPKcPjjii_param_3];
	ld.param.u32 	%r22, [_Z22histogram_range_kernelPKcPjjii_param_4];
	setp.lt.s32 	%p1, %r21, 0;
	setp.gt.s32 	%p2, %r22, 255;
	setp.lt.s32 	%p3, %r22, %r21;
	or.pred  	%p4, %p1, %p3;
	or.pred  	%p5, %p4, %p2;
	@%p5 bra 	$L__BB0_36;
	sub.s32 	%r23, %r22, %r21;
	add.s32 	%r1, %r23, 1;
	mov.u32 	%r153, %tid.x;
	and.b32  	%r3, %r153, 31;
	shl.b32 	%r4, %r1, 5;
	setp.ge.u32 	%p6, %r153, %r4;
	@%p6 bra 	$L__BB0_4;
	mov.u32 	%r5, %ntid.x;
	mov.u32 	%r152, %r153;
$L__BB0_3:
	shl.b32 	%r24, %r152, 2;
	mov.u32 	%r25, sHist;
	add.s32 	%r26, %r25, %r24;
	mov.b32 	%r27, 0;
	st.shared.u32 	[%r26], %r27;
	add.s32 	%r152, %r152, %r5;
	setp.lt.u32 	%p7, %r152, %r4;
	@%p7 bra 	$L__BB0_3;
$L__BB0_4:
	bar.sync 	0;
	mov.u32 	%r28, %ctaid.x;
	mov.u32 	%r8, %ntid.x;
	cvt.u64.u32 	%rd1, %r8;
	mul.wide.u32 	%rd13, %r28, %r8;
	cvt.u64.u32 	%rd14, %r153;
	add.s64 	%rd15, %rd13, %rd14;
	shl.b64 	%rd2, %rd15, 3;
	cvt.u64.u32 	%rd3, %r20;
	setp.ge.u64 	%p8, %rd2, %rd3;
	@%p8 bra 	$L__BB0_31;
	add.s64 	%rd28, %rd2, 7;
	cvta.to.global.u64 	%rd5, %rd11;
	mov.u32 	%r29, %nctaid.x;
	cvt.u64.u32 	%rd16, %r29;
	mul.lo.s64 	%rd17, %rd1, %rd16;
	shl.b64 	%rd6, %rd17, 3;
	shl.b32 	%r32, %r3, 2;
	mov.u32 	%r34, sHist;
$L__BB0_6:
	add.s64 	%rd18, %rd28, -7;
	setp.ge.u64 	%p9, %rd18, %rd3;
	@%p9 bra 	$L__BB0_30;
	add.s64 	%rd8, %rd5, %rd28;
	ld.global.nc.u8 	%rs1, [%rd8+-7];
	cvt.u32.u8 	%r9, %rs1;
	setp.lt.s32 	%p10, %r9, %r21;
	setp.lt.s32 	%p11, %r22, %r9;
	or.pred  	%p12, %p10, %p11;
	@%p12 bra 	$L__BB0_9;
	sub.s32 	%r30, %r9, %r21;
	shl.b32 	%r31, %r30, 7;
	or.b32  	%r33, %r31, %r32;
	add.s32 	%r35, %r34, %r33;
	atom.shared.add.u32 	%r36, [%r35], 1;
$L__BB0_9:
	add.s64 	%rd19, %rd28, -6;
	setp.ge.u64 	%p13, %rd19, %rd3;
	@%p13 bra 	$L__BB0_30;
	ld.global.nc.u8 	%rs2, [%rd8+-6];
	cvt.u32.u8 	%r10, %rs2;
	setp.lt.s32 	%p14, %r10, %r21;
	setp.lt.s32 	%p15, %r22, %r10;
	or.pred  	%p16, %p14, %p15;
	@%p16 bra 	$L__BB0_12;
	sub.s32 	%r37, %r10, %r21;
	shl.b32 	%r38, %r37, 7;
	or.b32  	%r40, %r38, %r32;
	add.s32 	%r42, %r34, %r40;
	atom.shared.add.u32 	%r43, [%r42], 1;
$L__BB0_12:
	add.s64 	%rd20, %rd28, -5;
	setp.ge.u64 	%p17, %rd20, %rd3;
	@%p17 bra 	$L__BB0_30;
	ld.global.nc.u8 	%rs3, [%rd8+-5];
	cvt.u32.u8 	%r11, %rs3;
	setp.lt.s32 	%p18, %r11, %r21;
	setp.lt.s32 	%p19, %r22, %r11;
	or.pred  	%p20, %p18, %p19;
	@%p20 bra 	$L__BB0_15;
	sub.s32 	%r44, %r11, %r21;
	shl.b32 	%r45, %r44, 7;
	or.b32  	%r47, %r45, %r32;
	add.s32 	%r49, %r34, %r47;
	atom.shared.add.u32 	%r50, [%r49], 1;
$L__BB0_15:
	add.s64 	%rd21, %rd28, -4;
	setp.ge.u64 	%p21, %rd21, %rd3;
	@%p21 bra 	$L__BB0_30;
	ld.global.nc.u8 	%rs4, [%rd8+-4];
	cvt.u32.u8 	%r12, %rs4;
	setp.lt.s32 	%p22, %r12, %r21;
	setp.lt.s32 	%p23, %r22, %r12;
	or.pred  	%p24, %p22, %p23;
	@%p24 bra 	$L__BB0_18;
	sub.s32 	%r51, %r12, %r21;
	shl.b32 	%r52, %r51, 7;
	or.b32  	%r54, %r52, %r32;
	add.s32 	%r56, %r34, %r54;
	atom.shared.add.u32 	%r57, [%r56], 1;
$L__BB0_18:
	add.s64 	%rd22, %rd28, -3;
	setp.ge.u64 	%p25, %rd22, %rd3;
	@%p25 bra 	$L__BB0_30;
	ld.global.nc.u8 	%rs5, [%rd8+-3];
	cvt.u32.u8 	%r13, %rs5;
	setp.lt.s32 	%p26, %r13, %r21;
	setp.lt.s32 	%p27, %r22, %r13;
	or.pred  	%p28, %p26, %p27;
	@%p28 bra 	$L__BB0_21;
	sub.s32 	%r58, %r13, %r21;
	shl.b32 	%r59, %r58, 7;
	or.b32  	%r61, %r59, %r32;
	add.s32 	%r63, %r34, %r61;
	atom.shared.add.u32 	%r64, [%r63], 1;
$L__BB0_21:
	add.s64 	%rd23, %rd28, -2;
	setp.ge.u64 	%p29, %rd23, %rd3;
	@%p29 bra 	$L__BB0_30;
	ld.global.nc.u8 	%rs6, [%rd8+-2];
	cvt.u32.u8 	%r14, %rs6;
	setp.lt.s32 	%p30, %r14, %r21;
	setp.lt.s32 	%p31, %r22, %r14;
	or.pred  	%p32, %p30, %p31;
	@%p32 bra 	$L__BB0_24;
	sub.s32 	%r65, %r14, %r21;
	shl.b32 	%r66, %r65, 7;
	or.b32  	%r68, %r66, %r32;
	add.s32 	%r70, %r34, %r68;
	atom.shared.add.u32 	%r71, [%r70], 1;
$L__BB0_24:
	add.s64 	%rd24, %rd28, -1;
	setp.ge.u64 	%p33, %rd24, %rd3;
	@%p33 bra 	$L__BB0_30;
	ld.global.nc.u8 	%rs7, [%rd8+-1];
	cvt.u32.u8 	%r15, %rs7;
	setp.lt.s32 	%p34, %r15, %r21;
	setp.lt.s32 	%p35, %r22, %r15;
	or.pred  	%p36, %p34, %p35;
	@%p36 bra 	$L__BB0_27;
	sub.s32 	%r72, %r15, %r21;
	shl.b32 	%r73, %r72, 7;
	or.b32  	%r75, %r73, %r32;
	add.s32 	%r77, %r34, %r75;
	atom.shared.add.u32 	%r78, [%r77], 1;
$L__BB0_27:
	setp.ge.u64 	%p37, %rd28, %rd3;
	@%p37 bra 	$L__BB0_30;
	ld.global.nc.u8 	%rs8, [%rd8];
	cvt.u32.u8 	%r16, %rs8;
	setp.lt.s32 	%p38, %r16, %r21;
	setp.lt.s32 	%p39, %r22, %r16;
	or.pred  	%p40, %p38, %p39;
	@%p40 bra 	$L__BB0_30;
	sub.s32 	%r79, %r16, %r21;
	shl.b32 	%r80, %r79, 7;
	or.b32  	%r82, %r80, %r32;
	add.s32 	%r84, %r34, %r82;
	atom.shared.add.u32 	%r85, [%r84], 1;
$L__BB0_30:
	add.s64 	%rd28, %rd28, %rd6;
	add.s64 	%rd25, %rd28, -7;
	setp.lt.u64 	%p41, %rd25, %rd3;
	@%p41 bra 	$L__BB0_6;
$L__BB0_31:
	bar.sync 	0;
	setp.ge.u32 	%p42, %r153, %r1;
	@%p42 bra 	$L__BB0_36;
	cvta.to.global.u64 	%rd10, %rd12;
	mov.u32 	%r87, sHist;
$L__BB0_33:
	shl.b32 	%r86, %r153, 7;
	add.s32 	%r88, %r87, %r86;
	ld.shared.v4.u32 	{%r89, %r90, %r91, %r92}, [%r88];
	add.s32 	%r93, %r90, %r89;
	add.s32 	%r94, %r91, %r93;
	add.s32 	%r95, %r92, %r94;
	ld.shared.v4.u32 	{%r96, %r97, %r98, %r99}, [%r88+16];
	add.s32 	%r100, %r96, %r95;
	add.s32 	%r101, %r97, %r100;
	add.s32 	%r102, %r98, %r101;
	add.s32 	%r103, %r99, %r102;
	ld.shared.v4.u32 	{%r104, %r105, %r106, %r107}, [%r88+32];
	add.s32 	%r108, %r104, %r103;
	add.s32 	%r109, %r105, %r108;
	add.s32 	%r110, %r106, %r109;
	add.s32 	%r111, %r107, %r110;
	ld.shared.v4.u32 	{%r112, %r113, %r114, %r115}, [%r88+48];
	add.s32 	%r116, %r112, %r111;
	add.s32 	%r117, %r113, %r116;
	add.s32 	%r118, %r114, %r117;
	add.s32 	%r119, %r115, %r118;
	ld.shared.v4.u32 	{%r120, %r121, %r122, %r123}, [%r88+64];
	add.s32 	%r124, %r120, %r119;
	add.s32 	%r125, %r121, %r124;
	add.s32 	%r126, %r122, %r125;
	add.s32 	%r127, %r123, %r126;
	ld.shared.v4.u32 	{%r128, %r129, %r130, %r131}, [%r88+80];
	add.s32 	%r132, %r128, %r127;
	add.s32 	%r133, %r129, %r132;
	add.s32 	%r134, %r130, %r133;
	add.s32 	%r135, %r131, %r134;
	ld.shared.v4.u32 	{%r136, %r137, %r138, %r139}, [%r88+96];
	add.s32 	%r140, %r136, %r135;
	add.s32 	%r141, %r137, %r140;
	add.s32 	%r142, %r138, %r141;
	add.s32 	%r143, %r139, %r142;
	ld.shared.v4.u32 	{%r144, %r145, %r146, %r147}, [%r88+112];
	add.s32 	%r148, %r144, %r143;
	add.s32 	%r149, %r145, %r148;
	add.s32 	%r150, %r146, %r149;
	add.s32 	%r18, %r147, %r150;
	setp.eq.s32 	%p43, %r18, 0;
	@%p43 bra 	$L__BB0_35;
	mul.wide.u32 	%rd26, %r153, 4;
	add.s64 	%rd27, %rd10, %rd26;
	atom.global.add.u32 	%r151, [%rd27], %r18;
$L__BB0_35:
	add.s32 	%r153, %r153, %r8;
	setp.lt.u32 	%p44, %r153, %r1;
	@%p44 bra 	$L__BB0_33;
$L__BB0_36:
	ret;

}


// ===== COMPILED SASS (sm_100) =====

	.target	sm_100

	.elftype	@"ET_EXEC"


//--------------------- .note.nv.tkinfo           --------------------------
	.section	.note.nv.tkinfo,"",@"SHT_NOTE"
	.sectionflags	@"SHF_NOTE_NV_TKINFO"
	.tkinfo
        /*0018*/ 	.word	0x00000002
        /*0030*/ 	.string	""
        /*0030*/ 	.string	"ptxas"
        /*0030*/ 	.string	"Cuda compilation tools, release 13.0, V13.0.88"
        /*0030*/ 	.string	"Build cuda_13.0.r13.0/compiler.36424714_0"
        /*0030*/ 	.string	"-arch sm_100 -m 64 "



//--------------------- .note.nv.cuinfo           --------------------------
	.section	.note.nv.cuinfo,"",@"SHT_NOTE"
	.sectionflags	@"SHF_NOTE_NV_CUINFO"
        /*0018*/ 	.short	0x0002
        /*001a*/ 	.short	0x0064
        /*001c*/ 	.short	0x0082
	.zero		2


//--------------------- .nv.info                  --------------------------
	.section	.nv.info,"",@"SHT_CUDA_INFO"
	.align	4


	//----- nvinfo : EIATTR_REGCOUNT
	.align		4
        /*0000*/ 	.byte	0x04, 0x2f
        /*0002*/ 	.short	(.L_1 - .L_0)
	.align		4
.L_0:
        /*0004*/ 	.word	index@(_Z22histogram_range_kernelPKcPjjii)
        /*0008*/ 	.word	0x0000001e


	//----- nvinfo : EIATTR_FRAME_SIZE
	.align		4
.L_1:
        /*000c*/ 	.byte	0x04, 0x11
        /*000e*/ 	.short	(.L_3 - .L_2)
	.align		4
.L_2:
        /*0010*/ 	.word	index@(_Z22histogram_range_kernelPKcPjjii)
        /*0014*/ 	.word	0x00000000


	//----- nvinfo : EIATTR_MIN_STACK_SIZE
	.align		4
.L_3:
        /*0018*/ 	.byte	0x04, 0x12
        /*001a*/ 	.short	(.L_5 - .L_4)
	.align		4
.L_4:
        /*001c*/ 	.word	index@(_Z22histogram_range_kernelPKcPjjii)
        /*0020*/ 	.word	0x00000000
.L_5:


//--------------------- .nv.compat                --------------------------
	.section	.nv.compat,"",@"SHT_CUDA_COMPAT_INFO"
	.align	4
        /*0000*/ 	.byte	0x02, 0x09, 0x00, 0x00, 0x02, 0x02, 0x01, 0x00, 0x02, 0x05, 0x05, 0x00, 0x03, 0x07, 0x01, 0x01
        /*0010*/ 	.byte	0x02, 0x03, 0x00, 0x00, 0x02, 0x06, 0x01, 0x00, 0x04, 0x0b, 0x08, 0x00, 0x09, 0x00, 0x00, 0x00
        /*0020*/ 	.byte	0x00, 0x00, 0x00, 0x00


//--------------------- .nv.info._Z22histogram_range_kernelPKcPjjii --------------------------
	.section	.nv.info._Z22histogram_range_kernelPKcPjjii,"",@"SHT_CUDA_INFO"
	.sectionflags	@""
	.align	4


	//----- nvinfo : EIATTR_CUDA_API_VERSION
	.align		4
        /*0000*/ 	.byte	0x04, 0x37
        /*0002*/ 	.short	(.L_7 - .L_6)
.L_6:
        /*0004*/ 	.word	0x00000082


	//----- nvinfo : EIATTR_KPARAM_INFO
	.align		4
.L_7:
        /*0008*/ 	.byte	0x04, 0x17
        /*000a*/ 	.short	(.L_9 - .L_8)
.L_8:
        /*000c*/ 	.word	0x00000000
        /*0010*/ 	.short	0x0004
        /*0012*/ 	.short	0x0018
        /*0014*/ 	.byte	0x00, 0xf0, 0x11, 0x00


	//----- nvinfo : EIATTR_KPARAM_INFO
	.align		4
.L_9:
        /*0018*/ 	.byte	0x04, 0x17
        /*001a*/ 	.short	(.L_11 - .L_10)
.L_10:
        /*001c*/ 	.word	0x00000000
        /*0020*/ 	.short	0x0003
        /*0022*/ 	.short	0x0014
        /*0024*/ 	.byte	0x00, 0xf0, 0x11, 0x00


	//----- nvinfo : EIATTR_KPARAM_INFO
	.align		4
.L_11:
        /*0028*/ 	.byte	0x04, 0x17
        /*002a*/ 	.short	(.L_13 - .L_12)
.L_12:
        /*002c*/ 	.word	0x00000000
        /*0030*/ 	.short	0x0002
        /*0032*/ 	.short	0x0010
        /*0034*/ 	.byte	0x00, 0xf0, 0x11, 0x00


	//----- nvinfo : EIATTR_KPARAM_INFO
	.align		4
.L_13:
        /*0038*/ 	.byte	0x04, 0x17
        /*003a*/ 	.short	(.L_15 - .L_14)
.L_14:
        /*003c*/ 	.word	0x00000000
        /*0040*/ 	.short	0x0001
        /*0042*/ 	.short	0x0008
        /*0044*/ 	.byte	0x00, 0xf5, 0x21, 0x00


	//----- nvinfo : EIATTR_KPARAM_INFO
	.align		4
.L_15:
        /*0048*/ 	.byte	0x04, 0x17
        /*004a*/ 	.short	(.L_17 - .L_16)
.L_16:
        /*004c*/ 	.word	0x00000000
        /*0050*/ 	.short	0x0000
        /*0052*/ 	.short	0x0000
        /*0054*/ 	.byte	0x00, 0xf5, 0x21, 0x00


	//----- nvinfo : EIATTR_SPARSE_MMA_MASK
	.align		4
.L_17:
        /*0058*/ 	.byte	0x03, 0x50
        /*005a*/ 	.short	0x0000


	//----- nvinfo : EIATTR_MAXREG_COUNT
	.align		4
        /*005c*/ 	.byte	0x03, 0x1b
        /*005e*/ 	.short	0x00ff


	//----- nvinfo : EIATTR_NUM_BARRIERS
	.align		4
        /*0060*/ 	.byte	0x02, 0x4c
        /*0062*/ 	.byte	0x01
	.zero		1


	//----- nvinfo : EIATTR_MERCURY_ISA_VERSION
	.align		4
        /*0064*/ 	.byte	0x03, 0x5f
        /*0066*/ 	.short	0x0101


	//----- nvinfo : EIATTR_VRC_CTA_INIT_COUNT
	.align		4
        /*0068*/ 	.byte	0x02, 0x4a
	.zero		1
	.zero		1


	//----- nvinfo : EIATTR_EXIT_INSTR_OFFSETS
	.align		4
        /*006c*/ 	.byte	0x04, 0x1c
        /*006e*/ 	.short	(.L_19 - .L_18)


	//   ....[0]....
.L_18:
        /*0070*/ 	.word	0x00000060


	//   ....[1]....
        /*0074*/ 	.word	0x00000b80


	//   ....[2]....
        /*0078*/ 	.word	0x00000df0


	//----- nvinfo : EIATTR_CRS_STACK_SIZE
	.align		4
.L_19:
        /*007c*/ 	.byte	0x04, 0x1e
        /*007e*/ 	.short	(.L_21 - .L_20)
.L_20:
        /*0080*/ 	.word	0x00000000


	//----- nvinfo : EIATTR_CBANK_PARAM_SIZE
	.align		4
.L_21:
        /*0084*/ 	.byte	0x03, 0x19
        /*0086*/ 	.short	0x001c


	//----- nvinfo : EIATTR_PARAM_CBANK
	.align		4
        /*0088*/ 	.byte	0x04, 0x0a
        /*008a*/ 	.short	(.L_23 - .L_22)
	.align		4
.L_22:
        /*008c*/ 	.word	index@(.nv.constant0._Z22histogram_range_kernelPKcPjjii)
        /*0090*/ 	.short	0x0380
        /*0092*/ 	.short	0x001c


	//----- nvinfo : EIATTR_SW_WAR
	.align		4
.L_23:
        /*0094*/ 	.byte	0x04, 0x36
        /*0096*/ 	.short	(.L_25 - .L_24)
.L_24:
        /*0098*/ 	.word	0x00000008
.L_25:


//--------------------- .nv.callgraph             --------------------------
	.section	.nv.callgraph,"",@"SHT_CUDA_CALLGRAPH"
	.align	4
	.sectionentsize	8
	.align		4
        /*0000*/ 	.word	0x00000000
	.align		4
        /*0004*/ 	.word	0xffffffff
	.align		4
        /*0008*/ 	.word	0x00000000
	.align		4
        /*000c*/ 	.word	0xfffffffe
	.align		4
        /*0010*/ 	.word	0x00000000
	.align		4
        /*0014*/ 	.word	0xfffffffd
	.align		4
        /*0018*/ 	.word	0x00000000
	.align		4
        /*001c*/ 	.word	0xfffffffc


//--------------------- .text._Z22histogram_range_kernelPKcPjjii --------------------------
	.section	.text._Z22histogram_range_kernelPKcPjjii,"ax",@progbits
	.align	128
        .global         _Z22histogram_range_kernelPKcPjjii
        .type           _Z22histogram_range_kernelPKcPjjii,@function
        .size           _Z22histogram_range_kernelPKcPjjii,(.L_x_26 - _Z22histogram_range_kernelPKcPjjii)
        .other          _Z22histogram_range_kernelPKcPjjii,@"STO_CUDA_ENTRY STV_DEFAULT"
_Z22histogram_range_kernelPKcPjjii:
.text._Z22histogram_range_kernelPKcPjjii:
[----:B------:R-:W-:Y:S08]  /*0000*/  LDC R1, c[0x0][0x37c] ;  /* 0x0000df00ff017b82 */ /* 0x000ff00000000800 */
[----:B------:R-:W0:Y:S08]  /*0010*/  LDC R3, c[0x0][0x398] ;  /* 0x0000e600ff037b82 */ /* 0x000e300000000800 */
[----:B------:R-:W0:Y:S02]  /*0020*/  LDC R0, c[0x0][0x394] ;  /* 0x0000e500ff007b82 */ /* 0x000e240000000800 */
[----:B0-----:R-:W-:-:S04]  /*0030*/  ISETP.GE.AND P0, PT, R3, R0, PT ;  /* 0x000000000300720c */ /* 0x001fc80003f06270 */
[----:B------:R-:W-:-:S04]  /*0040*/  ISETP.LT.OR P0, PT, R0, RZ, !P0 ;  /* 0x000000ff0000720c */ /* 0x000fc80004701670 */
[----:B------:R-:W-:-:S13]  /*0050*/  ISETP.GT.OR P0, PT, R3, 0xff, P0 ;  /* 0x000000ff0300780c */ /* 0x000fda0000704670 */
[----:B------:R-:W-:Y:S05]  /*0060*/  @P0 EXIT ;  /* 0x000000000000094d */ /* 0x000fea0003800000 */
[----:B------:R-:W0:Y:S01]  /*0070*/  S2R R2, SR_TID.X ;  /* 0x0000000000027919 */ /* 0x000e220000002100 */
[----:B------:R-:W-:Y:S01]  /*0080*/  IADD3 R3, PT, PT, R3, 0x1, -R0 ;  /* 0x0000000103037810 */ /* 0x000fe20007ffe800 */
[----:B------:R-:W-:Y:S04]  /*0090*/  BSSY.RECONVERGENT B0, `(.L_x_0) ;  /* 0x000000e000007945 */ /* 0x000fe80003800200 */
[----:B------:R-:W-:-:S05]  /*00a0*/  IMAD.SHL.U32 R0, R3, 0x20, RZ ;  /* 0x0000002003007824 */ /* 0x000fca00078e00ff */
[----:B0-----:R-:W-:-:S13]  /*00b0*/  ISETP.GE.U32.AND P0, PT, R2, R0, PT ;  /* 0x000000000200720c */ /* 0x001fda0003f06070 */
[----:B------:R-:W-:Y:S05]  /*00c0*/  @P0 BRA `(.L_x_1) ;  /* 0x0000000000280947 */ /* 0x000fea0003800000 */
[----:B------:R-:W0:Y:S01]  /*00d0*/  S2R R7, SR_CgaCtaId ;  /* 0x0000000000077919 */ /* 0x000e220000008800 */
[----:B------:R-:W1:Y:S01]  /*00e0*/  LDC R8, c[0x0][0x360] ;  /* 0x0000d800ff087b82 */ /* 0x000e620000000800 */
[----:B------:R-:W-:Y:S01]  /*00f0*/  MOV R4, 0x400 ;  /* 0x0000040000047802 */ /* 0x000fe20000000f00 */
[----:B------:R-:W-:-:S03]  /*0100*/  IMAD.MOV.U32 R5, RZ, RZ, R2 ;  /* 0x000000ffff057224 */ /* 0x000fc600078e0002 */
[----:B0-----:R-:W-:-:S07]  /*0110*/  LEA R4, R7, R4, 0x18 ;  /* 0x0000000407047211 */ /* 0x001fce00078ec0ff */
.L_x_2:
[----:B------:R-:W-:Y:S02]  /*0120*/  IMAD R6, R5, 0x4, R4 ;  /* 0x0000000405067824 */ /* 0x000fe400078e0204 */
[----:B-1----:R-:W-:-:S03]  /*0130*/  IMAD.IADD R5, R8, 0x1, R5 ;  /* 0x0000000108057824 */ /* 0x002fc600078e0205 */
[----:B------:R0:W-:Y:S02]  /*0140*/  STS [R6], RZ ;  /* 0x000000ff06007388 */ /* 0x0001e40000000800 */
[----:B------:R-:W-:-:S13]  /*0150*/  ISETP.GE.U32.AND P0, PT, R5, R0, PT ;  /* 0x000000000500720c */ /* 0x000fda0003f06070 */
[----:B0-----:R-:W-:Y:S05]  /*0160*/  @!P0 BRA `(.L_x_2) ;  /* 0xfffffffc00ec8947 */ /* 0x001fea000383ffff */
.L_x_1:
[----:B------:R-:W-:Y:S05]  /*0170*/  BSYNC.RECONVERGENT B0 ;  /* 0x0000000000007941 */ /* 0x000fea0003800200 */
.L_x_0:
[----:B------:R-:W0:Y:S01]  /*0180*/  S2UR UR4, SR_CTAID.X ;  /* 0x00000000000479c3 */ /* 0x000e220000002500 */
[----:B------:R-:W1:Y:S01]  /*0190*/  LDCU UR5, c[0x0][0x390] ;  /* 0x00007200ff0577ac */ /* 0x000e620008000800 */
[----:B------:R-:W-:Y:S01]  /*01a0*/  IMAD.MOV.U32 R4, RZ, RZ, R2 ;  /* 0x000000ffff047224 */ /* 0x000fe200078e0002 */
[----:B------:R-:W-:Y:S01]  /*01b0*/  BSSY.RECONVERGENT B1, `(.L_x_3) ;  /* 0x000009a000017945 */ /* 0x000fe20003800200 */
[----:B------:R-:W-:Y:S01]  /*01c0*/  IMAD.MOV.U32 R5, RZ, RZ, RZ ;  /* 0x000000ffff057224 */ /* 0x000fe200078e00ff */
[----:B------:R-:W2:Y:S03]  /*01d0*/  LDCU.64 UR6, c[0x0][0x358] ;  /* 0x00006b00ff0677ac */ /* 0x000ea60008000a00 */
[----:B------:R-:W0:Y:S01]  /*01e0*/  LDC R0, c[0x0][0x360] ;  /* 0x0000d800ff007b82 */ /* 0x000e220000000800 */
[----:B------:R-:W3:Y:S01]  /*01f0*/  LDCU.64 UR8, c[0x0][0x380] ;  /* 0x00007000ff0877ac */ /* 0x000ee20008000a00 */
[----:B0-----:R-:W-:-:S04]  /*0200*/  IMAD.WIDE.U32 R4, R0, UR4, R4 ;  /* 0x0000000400047c25 */ /* 0x001fc8000f8e0004 */
[C---:B------:R-:W-:Y:S01]  /*0210*/  IMAD.SHL.U32 R11, R4.reuse, 0x8, RZ ;  /* 0x00000008040b7824 */ /* 0x040fe200078e00ff */
[----:B------:R-:W-:Y:S01]  /*0220*/  SHF.L.U64.HI R13, R4, 0x3, R5 ;  /* 0x00000003040d7819 */ /* 0x000fe20000010205 */
[----:B------:R-:W-:Y:S03]  /*0230*/  BAR.SYNC.DEFER_BLOCKING 0x0 ;  /* 0x0000000000007b1d */ /* 0x000fe60000010000 */
[----:B-1----:R-:W-:-:S04]  /*0240*/  ISETP.GE.U32.AND P0, PT, R11, UR5, PT ;  /* 0x000000050b007c0c */ /* 0x002fc8000bf06070 */
[----:B------:R-:W-:-:S13]  /*0250*/  ISETP.GE.U32.AND.EX P0, PT, R13, RZ, PT, P0 ;  /* 0x000000ff0d00720c */ /* 0x000fda0003f06100 */
[----:B--23--:R-:W-:Y:S05]  /*0260*/  @P0 BRA `(.L_x_4) ;  /* 0x0000000800380947 */ /* 0x00cfea0003800000 */
[----:B------:R-:W0:Y:S01]  /*0270*/  S2R R15, SR_CgaCtaId ;  /* 0x00000000000f7919 */ /* 0x000e220000008800 */
[----:B------:R-:W1:Y:S01]  /*0280*/  LDCU UR4, c[0x0][0x370] ;  /* 0x00006e00ff0477ac */ /* 0x000e620008000800 */
[----:B------:R-:W2:Y:S01]  /*0290*/  LDC R8, c[0x0][0x390] ;  /* 0x0000e400ff087b82 */ /* 0x000ea20000000800 */
[----:B------:R-:W-:Y:S01]  /*02a0*/  IADD3 R11, P0, PT, R11, 0x7, RZ ;  /* 0x000000070b0b7810 */ /* 0x000fe20007f1e0ff */
[----:B------:R-:W-:Y:S01]  /*02b0*/  IMAD.SHL.U32 R14, R2, 0x4, RZ ;  /* 0x00000004020e7824 */ /* 0x000fe200078e00ff */
[----:B------:R-:W-:-:S03]  /*02c0*/  MOV R12, 0x400 ;  /* 0x00000400000c7802 */ /* 0x000fc60000000f00 */
[----:B------:R-:W-:Y:S01]  /*02d0*/  IMAD.X R13, RZ, RZ, R13, P0 ;  /* 0x000000ffff0d7224 */ /* 0x000fe200000e060d */
[----:B------:R-:W-:Y:S01]  /*02e0*/  LOP3.LUT R14, R14, 0x7c, RZ, 0xe2, !PT ;  /* 0x0000007c0e0e7812 */ /* 0x000fe200078ee2ff */
[----:B------:R-:W3:Y:S08]  /*02f0*/  LDC R9, c[0x0][0x398] ;  /* 0x0000e600ff097b82 */ /* 0x000ef00000000800 */
[----:B------:R-:W4:Y:S01]  /*0300*/  LDC R10, c[0x0][0x394] ;  /* 0x0000e500ff0a7b82 */ /* 0x000f220000000800 */
[----:B-1----:R-:W-:Y:S01]  /*0310*/  IMAD.WIDE.U32 R4, R0, UR4, RZ ;  /* 0x0000000400047c25 */ /* 0x002fe2000f8e00ff */
[----:B------:R-:W-:-:S03]  /*0320*/  UMOV UR4, URZ ;  /* 0x000000ff00047c82 */ /* 0x000fc60008000000 */
[----:B------:R-:W-:-:S05]  /*0330*/  VIADD R7, R5, UR4 ;  /* 0x0000000405077c36 */ /* 0x000fca0008000000 */
[----:B------:R-:W-:Y:S02]  /*0340*/  SHF.L.U64.HI R16, R4, 0x3, R7 ;  /* 0x0000000304107819 */ /* 0x000fe40000010207 */
[----:B0-----:R-:W-:-:S07]  /*0350*/  LEA R12, R15, R12, 0x18 ;  /* 0x0000000c0f0c7211 */ /* 0x001fce00078ec0ff */
.L_x_21:
[----:B------:R-:W-:Y:S01]  /*0360*/  IADD3 R7, P1, PT, R11, -0x7, RZ ;  /* 0xfffffff90b077810 */ /* 0x000fe20007f3e0ff */
[----:B------:R-:W-:Y:S03]  /*0370*/  BSSY.RECONVERGENT B0, `(.L_x_5) ;  /* 0x0000076000007945 */ /* 0x000fe60003800200 */
[----:B--2---:R-:W-:Y:S02]  /*0380*/  ISETP.GE.U32.AND P0, PT, R7, R8, PT ;  /* 0x000000080700720c */ /* 0x004fe40003f06070 */
[----:B------:R-:W-:-:S04]  /*0390*/  IADD3.X R6, PT, PT, R13, -0x1, RZ, P1, !PT ;  /* 0xffffffff0d067810 */ /* 0x000fc80000ffe4ff */
[----:B------:R-:W-:-:S13]  /*03a0*/  ISETP.GE.U32.AND.EX P0, PT, R6, RZ, PT, P0 ;  /* 0x000000ff0600720c */ /* 0x000fda0003f06100 */
[----:B0-----:R-:W-:Y:S05]  /*03b0*/  @P0 BRA `(.L_x_6) ;  /* 0x0000000400c40947 */ /* 0x001fea0003800000 */
[----:B------:R-:W-:-:S04]  /*03c0*/  IADD3 R6, P0, PT, R11, UR8, RZ ;  /* 0x000000080b067c10 */ /* 0x000fc8000ff1e0ff */
[----:B------:R-:W-:-:S05]  /*03d0*/  IADD3.X R7, PT, PT, R13, UR9, RZ, P0, !PT ;  /* 0x000000090d077c10 */ /* 0x000fca00087fe4ff */
[----:B------:R-:W3:Y:S01]  /*03e0*/  LDG.E.U8.CONSTANT R17, desc[UR6][R6.64+-0x7] ;  /* 0xfffff90606117981 */ /* 0x000ee2000c1e9100 */
[----:B------:R-:W-:Y:S01]  /*03f0*/  IADD3 R15, P2, PT, R11, -0x6, RZ ;  /* 0xfffffffa0b0f7810 */ /* 0x000fe20007f5e0ff */
[----:B------:R-:W-:Y:S03]  /*0400*/  BSSY.RECONVERGENT B2, `(.L_x_7) ;  /* 0x000000b000027945 */ /* 0x000fe60003800200 */
[----:B------:R-:W-:Y:S02]  /*0410*/  ISETP.GE.U32.AND P0, PT, R15, R8, PT ;  /* 0x000000080f00720c */ /* 0x000fe40003f06070 */
[----:B------:R-:W-:-:S04]  /*0420*/  IADD3.X R15, PT, PT, R13, -0x1, RZ, P2, !PT ;  /* 0xffffffff0d0f7810 */ /* 0x000fc800017fe4ff */
[----:B------:R-:W-:Y:S02]  /*0430*/  ISETP.GE.U32.AND.EX P0, PT, R15, RZ, PT, P0 ;  /* 0x000000ff0f00720c */ /* 0x000fe40003f06100 */
[----:B---3--:R-:W-:-:S04]  /*0440*/  ISETP.GT.AND P1, PT, R17, R9, PT ;  /* 0x000000091100720c */ /* 0x008fc80003f24270 */
[----:B----4-:R-:W-:-:S13]  /*0450*/  ISETP.LT.OR P1, PT, R17, R10, P1 ;  /* 0x0000000a1100720c */ /* 0x010fda0000f21670 */
[----:B------:R-:W-:Y:S05]  /*0460*/  @P1 BRA `(.L_x_8) ;  /* 0x0000000000101947 */ /* 0x000fea0003800000 */
[----:B------:R-:W-:-:S04]  /*0470*/  IMAD.IADD R15, R17, 0x1, -R10 ;  /* 0x00000001110f7824 */ /* 0x000fc800078e0a0a */
[----:B------:R-:W-:-:S04]  /*0480*/  IMAD R15, R15, 0x80, R14 ;  /* 0x000000800f0f7824 */ /* 0x000fc800078e020e */
[----:B------:R-:W-:-:S05]  /*0490*/  IMAD.IADD R15, R12, 0x1, R15 ;  /* 0x000000010c0f7824 */ /* 0x000fca00078e020f */
[----:B------:R0:W-:Y:S02]  /*04a0*/  ATOMS.POPC.INC.32 RZ, [R15+URZ] ;  /* 0x000000000fff7f8c */ /* 0x0001e4000d8000ff */
.L_x_8:
[----:B------:R-:W-:Y:S05]  /*04b0*/  BSYNC.RECONVERGENT B2 ;  /* 0x0000000000027941 */ /* 0x000fea0003800200 */
.L_x_7:
[----:B------:R-:W-:Y:S05]  /*04c0*/  @P0 BRA `(.L_x_6) ;  /* 0x0000000400800947 */ /* 0x000fea0003800000 */
[----:B------:R-:W2:Y:S01]  /*04d0*/  LDG.E.U8.CONSTANT R17, desc[UR6][R6.64+-0x6] ;  /* 0xfffffa0606117981 */ /* 0x000ea2000c1e9100 */
[----:B0-----:R-:W-:Y:S01]  /*04e0*/  IADD3 R15, P2, PT, R11, -0x5, RZ ;  /* 0xfffffffb0b0f7810 */ /* 0x001fe20007f5e0ff */
[----:B------:R-:W-:Y:S03]  /*04f0*/  BSSY.RECONVERGENT B2, `(.L_x_9) ;  /* 0x000000b000027945 */ /* 0x000fe60003800200 */
[----:B------:R-:W-:Y:S02]  /*0500*/  ISETP.GE.U32.AND P0, PT, R15, R8, PT ;  /* 0x000000080f00720c */ /* 0x000fe40003f06070 */
[----:B------:R-:W-:-:S04]  /*0510*/  IADD3.X R15, PT, PT, R13, -0x1, RZ, P2, !PT ;  /* 0xffffffff0d0f7810 */ /* 0x000fc800017fe4ff */
[----:B------:R-:W-:Y:S02]  /*0520*/  ISETP.GE.U32.AND.EX P0, PT, R15, RZ, PT, P0 ;  /* 0x000000ff0f00720c */ /* 0x000fe40003f06100 */
[----:B--2---:R-:W-:-:S04]  /*0530*/  ISETP.GT.AND P1, PT, R17, R9, PT ;  /* 0x000000091100720c */ /* 0x004fc80003f24270 */
[----:B------:R-:W-:-:S13]  /*0540*/  ISETP.LT.OR P1, PT, R17, R10, P1 ;  /* 0x0000000a1100720c */ /* 0x000fda0000f21670 */
[----:B------:R-:W-:Y:S05]  /*0550*/  @P1 BRA `(.L_x_10) ;  /* 0x0000000000101947 */ /* 0x000fea0003800000 */
[----:B------:R-:W-:-:S04]  /*0560*/  IMAD.IADD R15, R17, 0x1, -R10 ;  /* 0x00000001110f7824 */ /* 0x000fc800078e0a0a */
[----:B------:R-:W-:-:S04]  /*0570*/  IMAD R15, R15, 0x80, R14 ;  /* 0x000000800f0f7824 */ /* 0x000fc800078e020e */
[----:B------:R-:W-:-:S05]  /*0580*/  IMAD.IADD R15, R12, 0x1, R15 ;  /* 0x000000010c0f7824 */ /* 0x000fca00078e020f */
[----:B------:R0:W-:Y:S02]  /*0590*/  ATOMS.POPC.INC.32 RZ, [R15+URZ] ;  /* 0x000000000fff7f8c */ /* 0x0001e4000d8000ff */
.L_x_10:
[----:B------:R-:W-:Y:S05]  /*05a0*/  BSYNC.RECONVERGENT B2 ;  /* 0x0000000000027941 */ /* 0x000fea0003800200 */
.L_x_9:
        /* <DEDUP_REMOVED lines=14> */
.L_x_12:
[----:B------:R-:W-:Y:S05]  /*0690*/  BSYNC.RECONVERGENT B2 ;  /* 0x0000000000027941 */ /* 0x000fea0003800200 */
.L_x_11:
        /* <DEDUP_REMOVED lines=14> */
.L_x_14:
[----:B------:R-:W-:Y:S05]  /*0780*/  BSYNC.RECONVERGENT B2 ;  /* 0x0000000000027941 */ /* 0x000fea0003800200 */
.L_x_13:
        /* <DEDUP_REMOVED lines=14> */
.L_x_16:
[----:B------:R-:W-:Y:S05]  /*0870*/  BSYNC.RECONVERGENT B2 ;  /* 0x0000000000027941 */ /* 0x000fea0003800200 */
.L_x_15:
        /* <DEDUP_REMOVED lines=14> */
.L_x_18:
[----:B------:R-:W-:Y:S05]  /*0960*/  BSYNC.RECONVERGENT B2 ;  /* 0x0000000000027941 */ /* 0x000fea0003800200 */
.L_x_17:
[----:B------:R-:W-:Y:S05]  /*0970*/  @P0 BRA `(.L_x_6) ;  /* 0x0000000000540947 */ /* 0x000fea0003800000 */
[----:B0-----:R-:W2:Y:S01]  /*0980*/  LDG.E.U8.CONSTANT R15, desc[UR6][R6.64+-0x1] ;  /* 0xffffff06060f7981 */ /* 0x001ea2000c1e9100 */
[----:B------:R-:W-:Y:S01]  /*0990*/  ISETP.GE.U32.AND P1, PT, R11, R8, PT ;  /* 0x000000080b00720c */ /* 0x000fe20003f26070 */
[----:B------:R-:W-:Y:S03]  /*09a0*/  BSSY.RECONVERGENT B2, `(.L_x_19) ;  /* 0x0000009000027945 */ /* 0x000fe60003800200 */
        /* <DEDUP_REMOVED lines=8> */
.L_x_20:
[----:B------:R-:W-:Y:S05]  /*0a30*/  BSYNC.RECONVERGENT B2 ;  /* 0x0000000000027941 */ /* 0x000fea0003800200 */
.L_x_19:
[----:B------:R-:W-:Y:S05]  /*0a40*/  @P1 BRA `(.L_x_6) ;  /* 0x0000000000201947 */ /* 0x000fea0003800000 */
[----:B------:R-:W2:Y:S02]  /*0a50*/  LDG.E.U8.CONSTANT R7, desc[UR6][R6.64] ;  /* 0x0000000606077981 */ /* 0x000ea4000c1e9100 */
[----:B--2---:R-:W-:-:S04]  /*0a60*/  ISETP.GT.AND P0, PT, R7, R9, PT ;  /* 0x000000090700720c */ /* 0x004fc80003f04270 */
[----:B------:R-:W-:-:S13]  /*0a70*/  ISETP.LT.OR P0, PT, R7, R10, P0 ;  /* 0x0000000a0700720c */ /* 0x000fda0000701670 */
[----:B------:R-:W-:Y:S05]  /*0a80*/  @P0 BRA `(.L_x_6) ;  /* 0x0000000000100947 */ /* 0x000fea0003800000 */
[----:B------:R-:W-:-:S04]  /*0a90*/  IMAD.IADD R7, R7, 0x1, -R10 ;  /* 0x0000000107077824 */ /* 0x000fc800078e0a0a */
[----:B------:R-:W-:-:S04]  /*0aa0*/  IMAD R7, R7, 0x80, R14 ;  /* 0x0000008007077824 */ /* 0x000fc800078e020e */
[----:B------:R-:W-:-:S05]  /*0ab0*/  IMAD.IADD R7, R12, 0x1, R7 ;  /* 0x000000010c077824 */ /* 0x000fca00078e0207 */
[----:B------:R1:W-:Y:S02]  /*0ac0*/  ATOMS.POPC.INC.32 RZ, [R7+URZ] ;  /* 0x0000000007ff7f8c */ /* 0x0003e4000d8000ff */
.L_x_6:
[----:B------:R-:W-:Y:S05]  /*0ad0*/  BSYNC.RECONVERGENT B0 ;  /* 0x0000000000007941 */ /* 0x000fea0003800200 */
.L_x_5:
[----:B------:R-:W-:-:S04]  /*0ae0*/  LEA R11, P0, R4, R11, 0x3 ;  /* 0x0000000b040b7211 */ /* 0x000fc800078018ff */
[----:B-1----:R-:W-:Y:S01]  /*0af0*/  IADD3 R7, P1, PT, R11, -0x7, RZ ;  /* 0xfffffff90b077810 */ /* 0x002fe20007f3e0ff */
[----:B------:R-:W-:-:S03]  /*0b00*/  IMAD.X R13, R13, 0x1, R16, P0 ;  /* 0x000000010d0d7824 */ /* 0x000fc600000e0610 */
[----:B------:R-:W-:Y:S02]  /*0b10*/  ISETP.GE.U32.AND P0, PT, R7, R8, PT ;  /* 0x000000080700720c */ /* 0x000fe40003f06070 */
[----:B------:R-:W-:-:S04]  /*0b20*/  IADD3.X R6, PT, PT, R13, -0x1, RZ, P1, !PT ;  /* 0xffffffff0d067810 */ /* 0x000fc80000ffe4ff */
[----:B------:R-:W-:-:S13]  /*0b30*/  ISETP.GE.U32.AND.EX P0, PT, R6, RZ, PT, P0 ;  /* 0x000000ff0600720c */ /* 0x000fda0003f06100 */
[----:B------:R-:W-:Y:S05]  /*0b40*/  @!P0 BRA `(.L_x_21) ;  /* 0xfffffff800048947 */ /* 0x000fea000383ffff */
.L_x_4:
[----:B------:R-:W-:Y:S05]  /*0b50*/  BSYNC.RECONVERGENT B1 ;  /* 0x0000000000017941 */ /* 0x000fea0003800200 */
.L_x_3:
[----:B------:R-:W-:Y:S01]  /*0b60*/  BAR.SYNC.DEFER_BLOCKING 0x0 ;  /* 0x0000000000007b1d */ /* 0x000fe20000010000 */
[----:B------:R-:W-:-:S13]  /*0b70*/  ISETP.GE.U32.AND P0, PT, R2, R3, PT ;  /* 0x000000030200720c */ /* 0x000fda0003f06070 */
[----:B------:R-:W-:Y:S05]  /*0b80*/  @P0 EXIT ;  /* 0x000000000000094d */ /* 0x000fea0003800000 */
[----:B------:R-:W1:Y:S01]  /*0b90*/  S2UR UR5, SR_CgaCtaId ;  /* 0x00000000000579c3 */ /* 0x000e620000008800 */
[----:B------:R-:W-:-:S07]  /*0ba0*/  UMOV UR4, 0x400 ;  /* 0x0000040000047882 */ /* 0x000fce0000000000 */
[----:B------:R-:W2:Y:S01]  /*0bb0*/  LDC.64 R26, c[0x0][0x388] ;  /* 0x0000e200ff1a7b82 */ /* 0x000ea20000000a00 */
[----:B-1----:R-:W-:-:S12]  /*0bc0*/  ULEA UR4, UR5, UR4, 0x18 ;  /* 0x0000000405047291 */ /* 0x002fd8000f8ec0ff */
.L_x_24:
[----:B------:R-:W-:Y:S01]  /*0bd0*/  LEA R24, R2, UR4, 0x7 ;  /* 0x0000000402187c11 */ /* 0x000fe2000f8e38ff */
[----:B------:R-:W-:Y:S04]  /*0be0*/  BSSY.RECONVERGENT B0, `(.L_x_22) ;  /* 0x000001d000007945 */ /* 0x000fe80003800200 */
[----:B---34-:R-:W1:Y:S04]  /*0bf0*/  LDS.128 R8, [R24] ;  /* 0x0000000018087984 */ /* 0x018e680000000c00 */
[----:B------:R-:W3:Y:S04]  /*0c00*/  LDS.128 R20, [R24+0x10] ;  /* 0x0000100018147984 */ /* 0x000ee80000000c00 */
[----:B0-----:R-:W4:Y:S04]  /*0c10*/  LDS.128 R4, [R24+0x20] ;  /* 0x0000200018047984 */ /* 0x001f280000000c00 */
[----:B------:R-:W5:Y:S04]  /*0c20*/  LDS.128 R16, [R24+0x30] ;  /* 0x0000300018107984 */ /* 0x000f680000000c00 */
[----:B0-----:R-:W0:Y:S01]  /*0c30*/  LDS.128 R12, [R24+0x40] ;  /* 0x00004000180c7984 */ /* 0x001e220000000c00 */
[----:B-1----:R-:W-:-:S04]  /*0c40*/  IADD3 R8, PT, PT, R10, R9, R8 ;  /* 0x000000090a087210 */ /* 0x002fc80007ffe008 */
[----:B---3--:R-:W-:-:S04]  /*0c50*/  IADD3 R8, PT, PT, R20, R11, R8 ;  /* 0x0000000b14087210 */ /* 0x008fc80007ffe008 */
[----:B------:R-:W-:Y:S02]  /*0c60*/  IADD3 R21, PT, PT, R22, R21, R8 ;  /* 0x0000001516157210 */ /* 0x000fe40007ffe008 */
[----:B------:R-:W1:Y:S02]  /*0c70*/  LDS.128 R8, [R24+0x50] ;  /* 0x0000500018087984 */ /* 0x000e640000000c00 */
[----:B----4-:R-:W-:Y:S02]  /*0c80*/  IADD3 R4, PT, PT, R4, R23, R21 ;  /* 0x0000001704047210 */ /* 0x010fe40007ffe015 */
[----:B------:R-:W3:Y:S02]  /*0c90*/  LDS.128 R20, [R24+0x60] ;  /* 0x0000600018147984 */ /* 0x000ee40000000c00 */
[----:B------:R-:W-:-:S04]  /*0ca0*/  IADD3 R4, PT, PT, R6, R5, R4 ;  /* 0x0000000506047210 */ /* 0x000fc80007ffe004 */
[----:B-----5:R-:W-:Y:S02]  /*0cb0*/  IADD3 R16, PT, PT, R16, R7, R4 ;  /* 0x0000000710107210 */ /* 0x020fe40007ffe004 */
[----:B------:R-:W4:Y:S02]  /*0cc0*/  LDS.128 R4, [R24+0x70] ;  /* 0x0000700018047984 */ /* 0x000f240000000c00 */
[----:B------:R-:W-:-:S04]  /*0cd0*/  IADD3 R16, PT, PT, R18, R17, R16 ;  /* 0x0000001112107210 */ /* 0x000fc80007ffe010 */
[----:B0-----:R-:W-:-:S04]  /*0ce0*/  IADD3 R12, PT, PT, R12, R19, R16 ;  /* 0x000000130c0c7210 */ /* 0x001fc80007ffe010 */
[----:B------:R-:W-:-:S04]  /*0cf0*/  IADD3 R12, PT, PT, R14, R13, R12 ;  /* 0x0000000d0e0c7210 */ /* 0x000fc80007ffe00c */
[----:B-1----:R-:W-:-:S04]  /*0d00*/  IADD3 R8, PT, PT, R8, R15, R12 ;  /* 0x0000000f08087210 */ /* 0x002fc80007ffe00c */
[----:B------:R-:W-:-:S04]  /*0d10*/  IADD3 R8, PT, PT, R10, R9, R8 ;  /* 0x000000090a087210 */ /* 0x000fc80007ffe008 */
[----:B---3--:R-:W-:-:S04]  /*0d20*/  IADD3 R8, PT, PT, R20, R11, R8 ;  /* 0x0000000b14087210 */ /* 0x008fc80007ffe008 */
[----:B------:R-:W-:-:S04]  /*0d30*/  IADD3 R8, PT, PT, R22, R21, R8 ;  /* 0x0000001516087210 */ /* 0x000fc80007ffe008 */
[----:B----4-:R-:W-:-:S04]  /*0d40*/  IADD3 R4, PT, PT, R4, R23, R8 ;  /* 0x0000001704047210 */ /* 0x010fc80007ffe008 */
[----:B------:R-:W-:-:S05]  /*0d50*/  IADD3 R4, PT, PT, R6, R5, R4 ;  /* 0x0000000506047210 */ /* 0x000fca0007ffe004 */
[----:B------:R-:W-:-:S05]  /*0d60*/  IMAD.IADD R7, R7, 0x1, R4 ;  /* 0x0000000107077824 */ /* 0x000fca00078e0204 */
[----:B------:R-:W-:-:S13]  /*0d70*/  ISETP.NE.AND P0, PT, R7, RZ, PT ;  /* 0x000000ff0700720c */ /* 0x000fda0003f05270 */
[----:B------:R-:W-:Y:S05]  /*0d80*/  @!P0 BRA `(.L_x_23) ;  /* 0x0000000000088947 */ /* 0x000fea0003800000 */
[----:B--2---:R-:W-:-:S05]  /*0d90*/  IMAD.WIDE.U32 R4, R2, 0x4, R26 ;  /* 0x0000000402047825 */ /* 0x004fca00078e001a */
[----:B------:R0:W-:Y:S02]  /*0da0*/  REDG.E.ADD.STRONG.GPU desc[UR6][R4.64], R7 ;  /* 0x000000070400798e */ /* 0x0001e4000c12e106 */
.L_x_23:
[----:B------:R-:W-:Y:S05]  /*0db0*/  BSYNC.RECONVERGENT B0 ;  /* 0x0000000000007941 */ /* 0x000fea0003800200 */
.L_x_22:
[----:B------:R-:W-:-:S05]  /*0dc0*/  IMAD.IADD R2, R0, 0x1, R2 ;  /* 0x0000000100027824 */ /* 0x000fca00078e0202 */
[----:B------:R-:W-:-:S13]  /*0dd0*/  ISETP.GE.U32.AND P0, PT, R2, R3, PT ;  /* 0x000000030200720c */ /* 0x000fda0003f06070 */
[----:B------:R-:W-:Y:S05]  /*0de0*/  @!P0 BRA `(.L_x_24) ;  /* 0xfffffffc00788947 */ /* 0x000fea000383ffff */
[----:B------:R-:W-:Y:S05]  /*0df0*/  EXIT ;  /* 0x000000000000794d */ /* 0x000fea0003800000 */
.L_x_25:
[----:B------:R-:W-:-:S00]  /*0e00*/  BRA `(.L_x_25) ;  /* 0xfffffffc00fc7947 */ /* 0x000fc0000383ffff */
[----:B------:R-:W-:-:S00]  /*0e10*/  NOP ;  /* 0x0000000000007918 */ /* 0x000fc00000000000 */
        /* <DEDUP_REMOVED lines=14> */
.L_x_26:


//--------------------- .nv.shared._Z22histogram_range_kernelPKcPjjii --------------------------
	.section	.nv.shared._Z22histogram_range_kernelPKcPjjii,"aw",@nobits
	.sectionflags	@""
	.align	16
	.zero		1024


//--------------------- .nv.shared.reserved.0     --------------------------
	.section	.nv.shared.reserved.0,"aw",@nobits
	.weak		__nv_reservedSMEM_offset_0_alias
	.size		__nv_reservedSMEM_offset_0_alias, 0, 64
	.other		__nv_reservedSMEM_offset_0_alias,@"STO_CUDA_RESERVED_SHARED STV_DEFAULT"
__nv_reservedSMEM_offset_0_alias:
	.zero		0
	.zero		64


//--------------------- .nv.constant0._Z22histogram_range_kernelPKcPjjii --------------------------
	.section	.nv.constant0._Z22histogram_range_kernelPKcPjjii,"a",@progbits
	.sectionflags	@""
	.align	4
.nv.constant0._Z22histogram_range_kernelPKcPjjii:
	.zero		924


//--------------------- SYMBOLS --------------------------

	.type		.nv.reservedSmem.offset0,@object
	.size		.nv.reservedSmem.offset0,0x4
	.type		.nv.reservedSmem.cap,@object
	.size		.nv.reservedSmem.cap,0x4
